//
// Generated by NVIDIA NVVM Compiler
//
// Compiler Build ID: CL-36424714
// Cuda compilation tools, release 13.0, V13.0.88
// Based on NVVM 20.0.0
//

.version 9.0
.target sm_100
.address_size 64

	// .globl	_Z5daxpydPdS_

.visible .entry _Z5daxpydPdS_(
	.param .f64 _Z5daxpydPdS__param_0,
	.param .u64 .ptr .align 1 _Z5daxpydPdS__param_1,
	.param .u64 .ptr .align 1 _Z5daxpydPdS__param_2
)
{
	.reg .pred 	%p<2>;
	.reg .b32 	%r<5>;
	.reg .b64 	%rd<8>;
	.reg .b64 	%fd<5>;

	ld.param.f64 	%fd1, [_Z5daxpydPdS__param_0];
	ld.param.u64 	%rd1, [_Z5daxpydPdS__param_1];
	ld.param.u64 	%rd2, [_Z5daxpydPdS__param_2];
	mov.u32 	%r2, %ctaid.x;
	mov.u32 	%r3, %ntid.x;
	mov.u32 	%r4, %tid.x;
	mad.lo.s32 	%r1, %r2, %r3, %r4;
	setp.gt.s32 	%p1, %r1, 2047;
	@%p1 bra 	$L__BB0_2;
	cvta.to.global.u64 	%rd3, %rd1;
	cvta.to.global.u64 	%rd4, %rd2;
	mul.wide.s32 	%rd5, %r1, 8;
	add.s64 	%rd6, %rd3, %rd5;
	ld.global.f64 	%fd2, [%rd6];
	add.s64 	%rd7, %rd4, %rd5;
	ld.global.f64 	%fd3, [%rd7];
	fma.rn.f64 	%fd4, %fd1, %fd2, %fd3;
	st.global.f64 	[%rd7], %fd4;
$L__BB0_2:
	ret;

}


// ===== COMPILED SASS (sm_100) =====

	.target	sm_100

	.elftype	@"ET_EXEC"


//--------------------- .note.nv.tkinfo           --------------------------
	.section	.note.nv.tkinfo,"",@"SHT_NOTE"
	.sectionflags	@"SHF_NOTE_NV_TKINFO"
	.tkinfo
        /*0018*/ 	.word	0x00000002
        /*0030*/ 	.string	""
        /*0030*/ 	.string	"ptxas"
        /*0030*/ 	.string	"Cuda compilation tools, release 13.0, V13.0.88"
        /*0030*/ 	.string	"Build cuda_13.0.r13.0/compiler.36424714_0"
        /*0030*/ 	.string	"-arch sm_100 -m 64 "



//--------------------- .note.nv.cuinfo           --------------------------
	.section	.note.nv.cuinfo,"",@"SHT_NOTE"
	.sectionflags	@"SHF_NOTE_NV_CUINFO"
        /*0018*/ 	.short	0x0002
        /*001a*/ 	.short	0x0064
        /*001c*/ 	.short	0x0082
	.zero		2


//--------------------- .nv.info                  --------------------------
	.section	.nv.info,"",@"SHT_CUDA_INFO"
	.align	4


	//----- nvinfo : EIATTR_REGCOUNT
	.align		4
        /*0000*/ 	.byte	0x04, 0x2f
        /*0002*/ 	.short	(.L_1 - .L_0)
	.align		4
.L_0:
        /*0004*/ 	.word	index@(_Z5daxpydPdS_)
        /*0008*/ 	.word	0x0000000c


	//----- nvinfo : EIATTR_FRAME_SIZE
	.align		4
.L_1:
        /*000c*/ 	.byte	0x04, 0x11
        /*000e*/ 	.short	(.L_3 - .L_2)
	.align		4
.L_2:
        /*0010*/ 	.word	index@(_Z5daxpydPdS_)
        /*0014*/ 	.word	0x00000000


	//----- nvinfo : EIATTR_MIN_STACK_SIZE
	.align		4
.L_3:
        /*0018*/ 	.byte	0x04, 0x12
        /*001a*/ 	.short	(.L_5 - .L_4)
	.align		4
.L_4:
        /*001c*/ 	.word	index@(_Z5daxpydPdS_)
        /*0020*/ 	.word	0x00000000
.L_5:


//--------------------- .nv.compat                --------------------------
	.section	.nv.compat,"",@"SHT_CUDA_COMPAT_INFO"
	.align	4
        /*0000*/ 	.byte	0x02, 0x09, 0x00, 0x00, 0x02, 0x02, 0x01, 0x00, 0x02, 0x05, 0x05, 0x00, 0x03, 0x07, 0x01, 0x01
        /*0010*/ 	.byte	0x02, 0x03, 0x00, 0x00, 0x02, 0x06, 0x01, 0x00, 0x04, 0x0b, 0x08, 0x00, 0x01, 0x00, 0x00, 0x00
        /*0020*/ 	.byte	0x00, 0x00, 0x00, 0x00


//--------------------- .nv.info._Z5daxpydPdS_    --------------------------
	.section	.nv.info._Z5daxpydPdS_,"",@"SHT_CUDA_INFO"
	.sectionflags	@""
	.align	4


	//----- nvinfo : EIATTR_CUDA_API_VERSION
	.align		4
        /*0000*/ 	.byte	0x04, 0x37
        /*0002*/ 	.short	(.L_7 - .L_6)
.L_6:
        /*0004*/ 	.word	0x00000082


	//----- nvinfo : EIATTR_KPARAM_INFO
	.align		4
.L_7:
        /*0008*/ 	.byte	0x04, 0x17
        /*000a*/ 	.short	(.L_9 - .L_8)
.L_8:
        /*000c*/ 	.word	0x00000000
        /*0010*/ 	.short	0x0002
        /*0012*/ 	.short	0x0010
        /*0014*/ 	.byte	0x00, 0xf5, 0x21, 0x00


	//----- nvinfo : EIATTR_KPARAM_INFO
	.align		4
.L_9:
        /*0018*/ 	.byte	0x04, 0x17
        /*001a*/ 	.short	(.L_11 - .L_10)
.L_10:
        /*001c*/ 	.word	0x00000000
        /*0020*/ 	.short	0x0001
        /*0022*/ 	.short	0x0008
        /*0024*/ 	.byte	0x00, 0xf5, 0x21, 0x00


	//----- nvinfo : EIATTR_KPARAM_INFO
	.align		4
.L_11:
        /*0028*/ 	.byte	0x04, 0x17
        /*002a*/ 	.short	(.L_13 - .L_12)
.L_12:
        /*002c*/ 	.word	0x00000000
        /*0030*/ 	.short	0x0000
        /*0032*/ 	.short	0x0000
        /*0034*/ 	.byte	0x00, 0xf0, 0x21, 0x00


	//----- nvinfo : EIATTR_SPARSE_MMA_MASK
	.align		4
.L_13:
        /*0038*/ 	.byte	0x03, 0x50
        /*003a*/ 	.short	0x0000


	//----- nvinfo : EIATTR_MAXREG_COUNT
	.align		4
        /*003c*/ 	.byte	0x03, 0x1b
        /*003e*/ 	.short	0x00ff


	//----- nvinfo : EIATTR_MERCURY_ISA_VERSION
	.align		4
        /*0040*/ 	.byte	0x03, 0x5f
        /*0042*/ 	.short	0x0101


	//----- nvinfo : EIATTR_VRC_CTA_INIT_COUNT
	.align		4
        /*0044*/ 	.byte	0x02, 0x4a
	.zero		1
	.zero		1


	//----- nvinfo : EIATTR_EXIT_INSTR_OFFSETS
	.align		4
        /*0048*/ 	.byte	0x04, 0x1c
        /*004a*/ 	.short	(.L_15 - .L_14)


	//   ....[0]....
.L_14:
        /*004c*/ 	.word	0x00000060


	//   ....[1]....
        /*0050*/ 	.word	0x00000110


	//----- nvinfo : EIATTR_CBANK_PARAM_SIZE
	.align		4
.L_15:
        /*0054*/ 	.byte	0x03, 0x19
        /*0056*/ 	.short	0x0018


	//----- nvinfo : EIATTR_PARAM_CBANK
	.align		4
        /*0058*/ 	.byte	0x04, 0x0a
        /*005a*/ 	.short	(.L_17 - .L_16)
	.align		4
.L_16:
        /*005c*/ 	.word	index@(.nv.constant0._Z5daxpydPdS_)
        /*0060*/ 	.short	0x0380
        /*0062*/ 	.short	0x0018


	//----- nvinfo : EIATTR_SW_WAR
	.align		4
.L_17:
        /*0064*/ 	.byte	0x04, 0x36
        /*0066*/ 	.short	(.L_19 - .L_18)
.L_18:
        /*0068*/ 	.word	0x00000008
.L_19:


//--------------------- .nv.callgraph             --------------------------
	.section	.nv.callgraph,"",@"SHT_CUDA_CALLGRAPH"
	.align	4
	.sectionentsize	8
	.align		4
        /*0000*/ 	.word	0x00000000
	.align		4
        /*0004*/ 	.word	0xffffffff
	.align		4
        /*0008*/ 	.word	0x00000000
	.align		4
        /*000c*/ 	.word	0xfffffffe
	.align		4
        /*0010*/ 	.word	0x00000000
	.align		4
        /*0014*/ 	.word	0xfffffffd
	.align		4
        /*0018*/ 	.word	0x00000000
	.align		4
        /*001c*/ 	.word	0xfffffffc


//--------------------- .text._Z5daxpydPdS_       --------------------------
	.section	.text._Z5daxpydPdS_,"ax",@progbits
	.align	128
        .global         _Z5daxpydPdS_
        .type           _Z5daxpydPdS_,@function
        .size           _Z5daxpydPdS_,(.L_x_1 - _Z5daxpydPdS_)
        .other          _Z5daxpydPdS_,@"STO_CUDA_ENTRY STV_DEFAULT"
_Z5daxpydPdS_:
.text._Z5daxpydPdS_:
[----:B------:R-:W-:Y:S01]  /*0000*/  LDC R1, c[0x0][0x37c] ;  /* 0x0000df00ff017b82 */ /* 0x000fe20000000800 */
[----:B------:R-:W0:Y:S07]  /*0010*/  S2R R0, SR_TID.X ;  /* 0x0000000000007919 */ /* 0x000e2e0000002100 */
[----:B------:R-:W0:Y:S08]  /*0020*/  S2UR UR4, SR_CTAID.X ;  /* 0x00000000000479c3 */ /* 0x000e300000002500 */
[----:B------:R-:W0:Y:S02]  /*0030*/  LDC R7, c[0x0][0x360] ;  /* 0x0000d800ff077b82 */ /* 0x000e240000000800 */
[----:B0-----:R-:W-:-:S05]  /*0040*/  IMAD R7, R7, UR4, R0 ;  /* 0x0000000407077c24 */ /* 0x001fca000f8e0200 */
[----:B------:R-:W-:-:S13]  /*0050*/  ISETP.GT.AND P0, PT, R7, 0x7ff, PT ;  /* 0x000007ff0700780c */ /* 0x000fda0003f04270 */
[----:B------:R-:W-:Y:S05]  /*0060*/  @P0 EXIT ;  /* 0x000000000000094d */ /* 0x000fea0003800000 */
[----:B------:R-:W0:Y:S01]  /*0070*/  LDC.64 R2, c[0x0][0x388] ;  /* 0x0000e200ff027b82 */ /* 0x000e220000000a00 */
[----:B------:R-:W1:Y:S07]  /*0080*/  LDCU.64 UR4, c[0x0][0x358] ;  /* 0x00006b00ff0477ac */ /* 0x000e6e0008000a00 */
[----:B------:R-:W2:Y:S08]  /*0090*/  LDC.64 R4, c[0x0][0x390] ;  /* 0x0000e400ff047b82 */ /* 0x000eb00000000a00 */
[----:B------:R-:W3:Y:S01]  /*00a0*/  LDC.64 R8, c[0x0][0x380] ;  /* 0x0000e000ff087b82 */ /* 0x000ee20000000a00 */
[----:B0-----:R-:W-:-:S06]  /*00b0*/  IMAD.WIDE R2, R7, 0x8, R2 ;  /* 0x0000000807027825 */ /* 0x001fcc00078e0202 */
[----:B-1----:R-:W3:Y:S01]  /*00c0*/  LDG.E.64 R2, desc[UR4][R2.64] ;  /* 0x0000000402027981 */ /* 0x002ee2000c1e1b00 */
[----:B--2---:R-:W-:-:S05]  /*00d0*/  IMAD.WIDE R4, R7, 0x8, R4 ;  /* 0x0000000807047825 */ /* 0x004fca00078e0204 */
[----:B------:R-:W3:Y:S02]  /*00e0*/  LDG.E.64 R6, desc[UR4][R4.64] ;  /* 0x0000000404067981 */ /* 0x000ee4000c1e1b00 */
[----:B---3--:R-:W-:-:S07]  /*00f0*/  DFMA R6, R2, R8, R6 ;  /* 0x000000080206722b */ /* 0x008fce0000000006 */
[----:B------:R-:W-:Y:S01]  /*0100*/  STG.E.64 desc[UR4][R4.64], R6 ;  /* 0x0000000604007986 */ /* 0x000fe2000c101b04 */
[----:B------:R-:W-:Y:S05]  /*0110*/  EXIT ;  /* 0x000000000000794d */ /* 0x000fea0003800000 */
.L_x_0:
[----:B------:R-:W-:-:S00]  /*0120*/  BRA `(.L_x_0) ;  /* 0xfffffffc00fc7947 */ /* 0x000fc0000383ffff */
[----:B------:R-:W-:-:S00]  /*0130*/  NOP ;  /* 0x0000000000007918 */ /* 0x000fc00000000000 */
        /* <DEDUP_REMOVED lines=12> */
.L_x_1:


//--------------------- .nv.shared.reserved.0     --------------------------
	.section	.nv.shared.reserved.0,"aw",@nobits
	.weak		__nv_reservedSMEM_offset_0_alias
	.size		__nv_reservedSMEM_offset_0_alias, 0, 64
	.other		__nv_reservedSMEM_offset_0_alias,@"STO_CUDA_RESERVED_SHARED STV_DEFAULT"
__nv_reservedSMEM_offset_0_alias:
	.zero		0
	.zero		64


//--------------------- .nv.constant0._Z5daxpydPdS_ --------------------------
	.section	.nv.constant0._Z5daxpydPdS_,"a",@progbits
	.sectionflags	@""
	.align	4
.nv.constant0._Z5daxpydPdS_:
	.zero		920


//--------------------- SYMBOLS --------------------------

	.type		.nv.reservedSmem.offset0,@object
	.size		.nv.reservedSmem.offset0,0x4
